	.headerflags	@"EF_CUDA_TEXMODE_UNIFIED EF_CUDA_64BIT_ADDRESS EF_CUDA_ACCELERATORS EF_CUDA_SM90 EF_CUDA_VIRTUAL_SM(EF_CUDA_SM90)"
	.elftype	@"ET_EXEC"


//--------------------- .nv.info                  --------------------------
	.section	.nv.info,"",@"SHT_CUDA_INFO"
	.align	4


	//----- nvinfo : EIATTR_REGCOUNT
	.align		4
        /*0000*/ 	.byte	0x04, 0x2f
        /*0002*/ 	.short	(.L_1 - .L_0)
	.align		4
.L_0:
        /*0004*/ 	.word	index@(triton_poi_fused__unsafe_index_add_mul_sub_29)
        /*0008*/ 	.word	0x00000022


	//----- nvinfo : EIATTR_MIN_STACK_SIZE
	.align		4
.L_1:
        /*000c*/ 	.byte	0x04, 0x12
        /*000e*/ 	.short	(.L_3 - .L_2)
	.align		4
.L_2:
        /*0010*/ 	.word	index@(triton_poi_fused__unsafe_index_add_mul_sub_29)
        /*0014*/ 	.word	0x00000000


	//----- nvinfo : EIATTR_FRAME_SIZE
	.align		4
.L_3:
        /*0018*/ 	.byte	0x04, 0x11
        /*001a*/ 	.short	(.L_5 - .L_4)
	.align		4
.L_4:
        /*001c*/ 	.word	index@(triton_poi_fused__unsafe_index_add_mul_sub_29)
        /*0020*/ 	.word	0x00000000


	//----- nvinfo : EIATTR_MIN_STACK_SIZE
	.align		4
.L_5:
        /*0024*/ 	.byte	0x04, 0x12
        /*0026*/ 	.short	(.L_7 - .L_6)
	.align		4
.L_6:
        /*0028*/ 	.word	index@(triton_poi_fused__unsafe_index_add_mul_sub_29)
        /*002c*/ 	.word	0x00000000
.L_7:


//--------------------- .nv.info.triton_poi_fused__unsafe_index_add_mul_sub_29 --------------------------
	.section	.nv.info.triton_poi_fused__unsafe_index_add_mul_sub_29,"",@"SHT_CUDA_INFO"
	.sectionflags	@""
	.align	4


	//----- nvinfo : EIATTR_CUDA_API_VERSION
	.align		4
        /*0000*/ 	.byte	0x04, 0x37
        /*0002*/ 	.short	(.L_9 - .L_8)
.L_8:
        /*0004*/ 	.word	0x0000007c


	//----- nvinfo : EIATTR_KPARAM_INFO
	.align		4
.L_9:
        /*0008*/ 	.byte	0x04, 0x17
        /*000a*/ 	.short	(.L_11 - .L_10)
.L_10:
        /*000c*/ 	.word	0x00000000
        /*0010*/ 	.short	0x0006
        /*0012*/ 	.short	0x0030
        /*0014*/ 	.byte	0x00, 0xf0, 0x11, 0x00


	//----- nvinfo : EIATTR_KPARAM_INFO
	.align		4
.L_11:
        /*0018*/ 	.byte	0x04, 0x17
        /*001a*/ 	.short	(.L_13 - .L_12)
.L_12:
        /*001c*/ 	.word	0x00000000
        /*0020*/ 	.short	0x0005
        /*0022*/ 	.short	0x0028
        /*0024*/ 	.byte	0x00, 0xf4, 0x21, 0x00


	//----- nvinfo : EIATTR_KPARAM_INFO
	.align		4
.L_13:
        /*0028*/ 	.byte	0x04, 0x17
        /*002a*/ 	.short	(.L_15 - .L_14)
.L_14:
        /*002c*/ 	.word	0x00000000
        /*0030*/ 	.short	0x0004
        /*0032*/ 	.short	0x0020
        /*0034*/ 	.byte	0x00, 0xf4, 0x21, 0x00


	//----- nvinfo : EIATTR_KPARAM_INFO
	.align		4
.L_15:
        /*0038*/ 	.byte	0x04, 0x17
        /*003a*/ 	.short	(.L_17 - .L_16)
.L_16:
        /*003c*/ 	.word	0x00000000
        /*0040*/ 	.short	0x0003
        /*0042*/ 	.short	0x0018
        /*0044*/ 	.byte	0x00, 0xf4, 0x21, 0x00


	//----- nvinfo : EIATTR_KPARAM_INFO
	.align		4
.L_17:
        /*0048*/ 	.byte	0x04, 0x17
        /*004a*/ 	.short	(.L_19 - .L_18)
.L_18:
        /*004c*/ 	.word	0x00000000
        /*0050*/ 	.short	0x0002
        /*0052*/ 	.short	0x0010
        /*0054*/ 	.byte	0x00, 0xf4, 0x21, 0x00


	//----- nvinfo : EIATTR_KPARAM_INFO
	.align		4
.L_19:
        /*0058*/ 	.byte	0x04, 0x17
        /*005a*/ 	.short	(.L_21 - .L_20)
.L_20:
        /*005c*/ 	.word	0x00000000
        /*0060*/ 	.short	0x0001
        /*0062*/ 	.short	0x0008
        /*0064*/ 	.byte	0x00, 0xf4, 0x21, 0x00


	//----- nvinfo : EIATTR_KPARAM_INFO
	.align		4
.L_21:
        /*0068*/ 	.byte	0x04, 0x17
        /*006a*/ 	.short	(.L_23 - .L_22)
.L_22:
        /*006c*/ 	.word	0x00000000
        /*0070*/ 	.short	0x0000
        /*0072*/ 	.short	0x0000
        /*0074*/ 	.byte	0x00, 0xf4, 0x21, 0x00


	//----- nvinfo : EIATTR_SPARSE_MMA_MASK
	.align		4
.L_23:
        /*0078*/ 	.byte	0x03, 0x50
        /*007a*/ 	.short	0x0000


	//----- nvinfo : EIATTR_MAXREG_COUNT
	.align		4
        /*007c*/ 	.byte	0x03, 0x1b
        /*007e*/ 	.short	0x00ff


	//----- nvinfo : EIATTR_EXIT_INSTR_OFFSETS
	.align		4
        /*0080*/ 	.byte	0x04, 0x1c
        /*0082*/ 	.short	(.L_25 - .L_24)


	//   ....[0]....
.L_24:
        /*0084*/ 	.word	0x00000b40


	//----- nvinfo : EIATTR_REQNTID
	.align		4
.L_25:
        /*0088*/ 	.byte	0x04, 0x10
        /*008a*/ 	.short	(.L_27 - .L_26)
.L_26:
        /*008c*/ 	.word	0x00000080
        /*0090*/ 	.word	0x00000001
        /*0094*/ 	.word	0x00000001


	//----- nvinfo : EIATTR_CBANK_PARAM_SIZE
	.align		4
.L_27:
        /*0098*/ 	.byte	0x03, 0x19
        /*009a*/ 	.short	0x0034


	//----- nvinfo : EIATTR_PARAM_CBANK
	.align		4
        /*009c*/ 	.byte	0x04, 0x0a
        /*009e*/ 	.short	(.L_29 - .L_28)
	.align		4
.L_28:
        /*00a0*/ 	.word	index@(.nv.constant0.triton_poi_fused__unsafe_index_add_mul_sub_29)
        /*00a4*/ 	.short	0x0210
        /*00a6*/ 	.short	0x0034


	//----- nvinfo : EIATTR_SW_WAR
	.align		4
.L_29:
        /*00a8*/ 	.byte	0x04, 0x36
        /*00aa*/ 	.short	(.L_31 - .L_30)
.L_30:
        /*00ac*/ 	.word	0x00000008
.L_31:


//--------------------- .nv.callgraph             --------------------------
	.section	.nv.callgraph,"",@"SHT_CUDA_CALLGRAPH"
	.align	4
	.sectionentsize	8
	.align		4
        /*0000*/ 	.word	0x00000000
	.align		4
        /*0004*/ 	.word	0xffffffff
	.align		4
        /*0008*/ 	.word	0x00000000
	.align		4
        /*000c*/ 	.word	0xfffffffe
	.align		4
        /*0010*/ 	.word	0x00000000
	.align		4
        /*0014*/ 	.word	0xfffffffd
	.align		4
        /*0018*/ 	.word	0x00000000
	.align		4
        /*001c*/ 	.word	0xfffffffc


//--------------------- .text.triton_poi_fused__unsafe_index_add_mul_sub_29 --------------------------
	.section	.text.triton_poi_fused__unsafe_index_add_mul_sub_29,"ax",@progbits
	.align	128
        .global         triton_poi_fused__unsafe_index_add_mul_sub_29
        .type           triton_poi_fused__unsafe_index_add_mul_sub_29,@function
        .size           triton_poi_fused__unsafe_index_add_mul_sub_29,(.L_x_1 - triton_poi_fused__unsafe_index_add_mul_sub_29)
        .other          triton_poi_fused__unsafe_index_add_mul_sub_29,@"STO_CUDA_ENTRY STV_DEFAULT"
triton_poi_fused__unsafe_index_add_mul_sub_29:
.text.triton_poi_fused__unsafe_index_add_mul_sub_29:
[----:B------:R-:W-:Y:S01]  /*0000*/  LDC R1, c[0x0][0x28] ;  /* 0x00000a00ff017b82 */ /* 0x000fe20000000800 */
[----:B------:R-:W1:Y:S07]  /*0010*/  S2R R0, SR_TID.X ;  /* 0x0000000000007919 */ /* 0x000e6e0000002100 */
[----:B------:R-:W2:Y:S01]  /*0020*/  LDC.64 R4, c[0x0][0x210] ;  /* 0x00008400ff047b82 */ /* 0x000ea20000000a00 */
[----:B------:R-:W-:Y:S01]  /*0030*/  ULDC.64 UR4, c[0x0][0x208] ;  /* 0x0000820000047ab9 */ /* 0x000fe20000000a00 */
[----:B------:R-:W-:Y:S01]  /*0040*/  ULDC.64 UR6, c[0x0][0x220] ;  /* 0x0000880000067ab9 */ /* 0x000fe20000000a00 */
[----:B------:R-:W3:Y:S05]  /*0050*/  S2R R3, SR_CTAID.X ;  /* 0x0000000000037919 */ /* 0x000eea0000002500 */
[----:B------:R-:W4:Y:S01]  /*0060*/  LDC.64 R26, c[0x0][0x218] ;  /* 0x00008600ff1a7b82 */ /* 0x000f220000000a00 */
[----:B-1----:R-:W-:Y:S01]  /*0070*/  IMAD.SHL.U32 R0, R0, 0x4, RZ ;  /* 0x0000000400007824 */ /* 0x002fe200078e00ff */
[----:B---3--:R-:W-:-:S04]  /*0080*/  SHF.R.S32.HI R18, RZ, 0x15, R3 ;  /* 0x00000015ff127819 */ /* 0x008fc80000011403 */
[----:B------:R-:W-:Y:S02]  /*0090*/  LOP3.LUT R0, R0, 0x1fc, RZ, 0xc0, !PT ;  /* 0x000001fc00007812 */ /* 0x000fe400078ec0ff */
[----:B------:R-:W-:-:S03]  /*00a0*/  SGXT R18, R18, 0x1 ;  /* 0x000000011212781a */ /* 0x000fc60000000200 */
[----:B------:R-:W-:-:S04]  /*00b0*/  IMAD R3, R3, 0x400, R0 ;  /* 0x0000040003037824 */ /* 0x000fc800078e0200 */
[----:B------:R-:W-:Y:S01]  /*00c0*/  VIADD R17, R3, 0x200 ;  /* 0x0000020003117836 */ /* 0x000fe20000000000 */
[----:B------:R-:W-:-:S04]  /*00d0*/  SHF.R.S32.HI R0, RZ, 0x1f, R3 ;  /* 0x0000001fff007819 */ /* 0x000fc80000011403 */
[----:B------:R-:W-:Y:S02]  /*00e0*/  LEA.HI R6, R18, R17, RZ, 0x3 ;  /* 0x0000001112067211 */ /* 0x000fe400078f18ff */
[----:B------:R-:W-:Y:S02]  /*00f0*/  LEA.HI R0, R0, R3, RZ, 0x3 ;  /* 0x0000000300007211 */ /* 0x000fe400078f18ff */
[----:B------:R-:W-:Y:S02]  /*0100*/  SHF.R.S32.HI R6, RZ, 0x3, R6 ;  /* 0x00000003ff067819 */ /* 0x000fe40000011406 */
[----:B------:R-:W-:Y:S02]  /*0110*/  SHF.R.S32.HI R2, RZ, 0x3, R0 ;  /* 0x00000003ff027819 */ /* 0x000fe40000011400 */
[----:B------:R-:W-:Y:S02]  /*0120*/  LEA.HI R8, R6, R6, RZ, 0x3 ;  /* 0x0000000606087211 */ /* 0x000fe400078f18ff */
[----:B------:R-:W-:-:S02]  /*0130*/  LEA.HI R7, R2, R2, RZ, 0x3 ;  /* 0x0000000202077211 */ /* 0x000fc400078f18ff */
[----:B------:R-:W-:Y:S02]  /*0140*/  LOP3.LUT R9, R8, 0xfffffff8, RZ, 0xc0, !PT ;  /* 0xfffffff808097812 */ /* 0x000fe400078ec0ff */
[----:B------:R-:W-:Y:S02]  /*0150*/  LOP3.LUT R7, R7, 0xfffffff8, RZ, 0xc0, !PT ;  /* 0xfffffff807077812 */ /* 0x000fe400078ec0ff */
[----:B------:R-:W-:Y:S01]  /*0160*/  LOP3.LUT R16, R0, 0xfffffff8, RZ, 0xc0, !PT ;  /* 0xfffffff800107812 */ /* 0x000fe200078ec0ff */
[----:B------:R-:W-:Y:S02]  /*0170*/  IMAD.IADD R9, R6, 0x1, -R9 ;  /* 0x0000000106097824 */ /* 0x000fe400078e0a09 */
[----:B------:R-:W-:Y:S02]  /*0180*/  IMAD.IADD R7, R2, 0x1, -R7 ;  /* 0x0000000102077824 */ /* 0x000fe400078e0a07 */
[--C-:B--2---:R-:W-:Y:S02]  /*0190*/  IMAD.WIDE R10, R9, 0x8, R4.reuse ;  /* 0x00000008090a7825 */ /* 0x104fe400078e0204 */
[----:B------:R-:W1:Y:S02]  /*01a0*/  LDC.64 R8, c[0x0][0x228] ;  /* 0x00008a00ff087b82 */ /* 0x000e640000000a00 */
[----:B------:R-:W-:-:S02]  /*01b0*/  IMAD.WIDE R20, R7, 0x8, R4 ;  /* 0x0000000807147825 */ /* 0x000fc400078e0204 */
[----:B------:R-:W2:Y:S02]  /*01c0*/  LDG.E.EL.64 R10, desc[UR4][R10.64] ;  /* 0x000000040a0a7981 */ /* 0x000ea4000c2e1b00 */
[----:B------:R-:W-:Y:S02]  /*01d0*/  IMAD.IADD R16, R3, 0x1, -R16 ;  /* 0x0000000103107824 */ /* 0x000fe400078e0a10 */
[----:B------:R-:W3:Y:S02]  /*01e0*/  LDG.E.EL.64 R20, desc[UR4][R20.64] ;  /* 0x0000000414147981 */ /* 0x000ee4000c2e1b00 */
[----:B----4-:R-:W-:-:S06]  /*01f0*/  IMAD.WIDE R12, R16, 0x8, R26 ;  /* 0x00000008100c7825 */ /* 0x010fcc00078e021a */
[----:B------:R-:W4:Y:S01]  /*0200*/  LDG.E.EL.128 R12, desc[UR4][R12.64] ;  /* 0x000000040c0c7981 */ /* 0x000f22000c2e1d00 */
[----:B-1----:R-:W-:-:S06]  /*0210*/  IMAD.WIDE R4, R16, 0x8, R8 ;  /* 0x0000000810047825 */ /* 0x002fcc00078e0208 */
[----:B------:R-:W5:Y:S01]  /*0220*/  LDG.E.EL.128 R4, desc[UR4][R4.64] ;  /* 0x0000000404047981 */ /* 0x000f62000c2e1d00 */
[----:B------:R-:W-:-:S05]  /*0230*/  VIADD R25, R3, 0x2 ;  /* 0x0000000203197836 */ /* 0x000fca0000000000 */
[----:B------:R-:W-:-:S04]  /*0240*/  LEA.HI R0, R18, R25, RZ, 0x3 ;  /* 0x0000001912007211 */ /* 0x000fc800078f18ff */
[----:B------:R-:W-:-:S05]  /*0250*/  LOP3.LUT R0, R0, 0xfffffff8, RZ, 0xc0, !PT ;  /* 0xfffffff800007812 */ /* 0x000fca00078ec0ff */
[----:B------:R-:W-:Y:S01]  /*0260*/  IMAD.IADD R25, R25, 0x1, -R0 ;  /* 0x0000000119197824 */ /* 0x000fe200078e0a00 */
[----:B------:R-:W-:-:S04]  /*0270*/  LEA.HI R17, R18, R17, RZ, 0x6 ;  /* 0x0000001112117211 */ /* 0x000fc800078f30ff */
[----:B------:R-:W-:Y:S02]  /*0280*/  SHF.R.S32.HI R17, RZ, 0x6, R17 ;  /* 0x00000006ff117819 */ /* 0x000fe40000011411 */
[----:B--2---:R-:W-:-:S04]  /*0290*/  SHF.R.U32.HI R23, RZ, 0x1d, R11 ;  /* 0x0000001dff177819 */ /* 0x004fc8000001160b */
[----:B------:R-:W-:Y:S02]  /*02a0*/  LOP3.LUT R23, R23, 0x4, RZ, 0xc0, !PT ;  /* 0x0000000417177812 */ /* 0x000fe400078ec0ff */
[----:B---3--:R-:W-:Y:S02]  /*02b0*/  SHF.R.U32.HI R19, RZ, 0x1d, R21 ;  /* 0x0000001dff137819 */ /* 0x008fe40000011615 */
[----:B------:R-:W-:Y:S02]  /*02c0*/  IADD3 R2, P1, R10, R23, RZ ;  /* 0x000000170a027210 */ /* 0x000fe40007f3e0ff */
[----:B------:R-:W-:-:S03]  /*02d0*/  LOP3.LUT R19, R19, 0x4, RZ, 0xc0, !PT ;  /* 0x0000000413137812 */ /* 0x000fc600078ec0ff */
[----:B------:R-:W-:Y:S01]  /*02e0*/  IMAD.X R11, RZ, RZ, R11, P1 ;  /* 0x000000ffff0b7224 */ /* 0x000fe200008e060b */
[----:B------:R-:W-:Y:S02]  /*02f0*/  IADD3 R19, P0, R20, R19, RZ ;  /* 0x0000001314137210 */ /* 0x000fe40007f1e0ff */
[----:B----4-:R-:W-:Y:S02]  /*0300*/  SHF.R.U32.HI R28, RZ, 0x1b, R13 ;  /* 0x0000001bff1c7819 */ /* 0x010fe4000001160d */
[----:B------:R-:W-:Y:S01]  /*0310*/  SHF.L.U64.HI R0, R2, 0x4, R11 ;  /* 0x0000000402007819 */ /* 0x000fe2000001020b */
[----:B------:R-:W-:Y:S01]  /*0320*/  IMAD.X R20, RZ, RZ, R21, P0 ;  /* 0x000000ffff147224 */ /* 0x000fe200000e0615 */
[----:B------:R-:W-:Y:S01]  /*0330*/  LEA R29, P0, R12, UR6, 0x2 ;  /* 0x000000060c1d7c11 */ /* 0x000fe2000f8010ff */
[----:B------:R-:W-:Y:S01]  /*0340*/  IMAD.SHL.U32 R2, R2, 0x10, RZ ;  /* 0x0000001002027824 */ /* 0x000fe200078e00ff */
[----:B------:R-:W-:Y:S02]  /*0350*/  LOP3.LUT R28, R28, 0x10, RZ, 0xc0, !PT ;  /* 0x000000101c1c7812 */ /* 0x000fe400078ec0ff */
[----:B------:R-:W-:-:S02]  /*0360*/  LEA.HI.X R13, R12, UR7, R13, 0x2, P0 ;  /* 0x000000070c0d7c11 */ /* 0x000fc400080f140d */
[----:B------:R-:W-:Y:S01]  /*0370*/  IADD3 R22, P2, P3, R2, R29, R28 ;  /* 0x0000001d02167210 */ /* 0x000fe20007b5e01c */
[C---:B------:R-:W-:Y:S01]  /*0380*/  IMAD.SHL.U32 R10, R19.reuse, 0x10, RZ ;  /* 0x00000010130a7824 */ /* 0x040fe200078e00ff */
[----:B------:R-:W-:Y:S02]  /*0390*/  SHF.L.U64.HI R11, R19, 0x4, R20 ;  /* 0x00000004130b7819 */ /* 0x000fe40000010214 */
[----:B------:R-:W-:Y:S02]  /*03a0*/  IADD3.X R23, R0, R13, RZ, P2, P3 ;  /* 0x0000000d00177210 */ /* 0x000fe400017e64ff */
[----:B------:R-:W-:Y:S02]  /*03b0*/  SHF.R.U32.HI R19, RZ, 0x1b, R15 ;  /* 0x0000001bff137819 */ /* 0x000fe4000001160f */
[----:B------:R-:W-:Y:S01]  /*03c0*/  LEA R12, P2, R14, UR6, 0x2 ;  /* 0x000000060e0c7c11 */ /* 0x000fe2000f8410ff */
[----:B------:R-:W-:Y:S01]  /*03d0*/  IMAD.SHL.U32 R20, R17, 0x10, RZ ;  /* 0x0000001011147824 */ /* 0x000fe200078e00ff */
[----:B------:R-:W-:-:S02]  /*03e0*/  IADD3 R28, P0, P1, R10, R29, R28 ;  /* 0x0000001d0a1c7210 */ /* 0x000fc4000791e01c */
[----:B------:R-:W-:Y:S02]  /*03f0*/  LEA.HI R17, R18, R3, RZ, 0x6 ;  /* 0x0000000312117211 */ /* 0x000fe400078f30ff */
[----:B------:R-:W-:Y:S02]  /*0400*/  LOP3.LUT R19, R19, 0x10, RZ, 0xc0, !PT ;  /* 0x0000001013137812 */ /* 0x000fe400078ec0ff */
[----:B------:R-:W-:Y:S02]  /*0410*/  LEA.HI.X R14, R14, UR7, R15, 0x2, P2 ;  /* 0x000000070e0e7c11 */ /* 0x000fe400090f140f */
[----:B-----5:R-:W-:Y:S02]  /*0420*/  SHF.R.U32.HI R15, RZ, 0x1b, R5 ;  /* 0x0000001bff0f7819 */ /* 0x020fe40000011605 */
[----:B------:R-:W-:Y:S02]  /*0430*/  IADD3 R18, P5, P4, R10, R12, R19 ;  /* 0x0000000c0a127210 */ /* 0x000fe40007cbe013 */
[----:B------:R-:W-:-:S02]  /*0440*/  SHF.R.S32.HI R17, RZ, 0x6, R17 ;  /* 0x00000006ff117819 */ /* 0x000fc40000011411 */
[----:B------:R-:W-:Y:S02]  /*0450*/  IADD3.X R29, R11, R13, RZ, P0, P1 ;  /* 0x0000000d0b1d7210 */ /* 0x000fe400007e24ff */
[----:B------:R-:W-:Y:S02]  /*0460*/  LOP3.LUT R13, R15, 0x10, RZ, 0xc0, !PT ;  /* 0x000000100f0d7812 */ /* 0x000fe400078ec0ff */
[----:B------:R-:W-:Y:S02]  /*0470*/  LEA R15, P0, R4, UR6, 0x2 ;  /* 0x00000006040f7c11 */ /* 0x000fe4000f8010ff */
[----:B------:R-:W-:Y:S01]  /*0480*/  IADD3 R12, P3, P2, R2, R12, R19 ;  /* 0x0000000c020c7210 */ /* 0x000fe20007a7e013 */
[----:B------:R-:W-:Y:S01]  /*0490*/  IMAD.SHL.U32 R21, R17, 0x10, RZ ;  /* 0x0000001011157824 */ /* 0x000fe200078e00ff */
[----:B------:R-:W-:Y:S02]  /*04a0*/  IADD3.X R19, R11, R14, RZ, P5, P4 ;  /* 0x0000000e0b137210 */ /* 0x000fe40002fe84ff */
[----:B------:R-:W-:-:S02]  /*04b0*/  LEA.HI.X R5, R4, UR7, R5, 0x2, P0 ;  /* 0x0000000704057c11 */ /* 0x000fc400080f1405 */
[----:B------:R-:W-:Y:S01]  /*04c0*/  IADD3 R30, P0, P1, R10, R15, R13 ;  /* 0x0000000f0a1e7210 */ /* 0x000fe2000791e00d */
[----:B------:R-:W-:-:S03]  /*04d0*/  IMAD.WIDE R18, R21, 0x4, R18 ;  /* 0x0000000415127825 */ /* 0x000fc600078e0212 */
[----:B------:R-:W-:Y:S02]  /*04e0*/  IADD3.X R31, R11, R5, RZ, P0, P1 ;  /* 0x000000050b1f7210 */ /* 0x000fe400007e24ff */
[----:B------:R-:W-:Y:S01]  /*04f0*/  IADD3 R4, P0, P1, R2, R15, R13 ;  /* 0x0000000f02047210 */ /* 0x000fe2000791e00d */
[----:B------:R1:W2:Y:S01]  /*0500*/  LDG.E.EL R24, desc[UR4][R18.64] ;  /* 0x0000000412187981 */ /* 0x0002a2000c2e1900 */
[----:B------:R-:W-:Y:S01]  /*0510*/  IADD3.X R13, R0, R14, RZ, P3, P2 ;  /* 0x0000000e000d7210 */ /* 0x000fe20001fe44ff */
[----:B------:R-:W-:Y:S01]  /*0520*/  IMAD.WIDE R22, R20, 0x4, R22 ;  /* 0x0000000414167825 */ /* 0x000fe200078e0216 */
[----:B------:R-:W-:-:S03]  /*0530*/  IADD3.X R5, R0, R5, RZ, P0, P1 ;  /* 0x0000000500057210 */ /* 0x000fc600007e24ff */
[C---:B------:R-:W-:Y:S02]  /*0540*/  IMAD.WIDE R12, R20.reuse, 0x4, R12 ;  /* 0x00000004140c7825 */ /* 0x040fe400078e020c */
[----:B------:R-:W3:Y:S01]  /*0550*/  LDG.E.EL R22, desc[UR4][R22.64] ;  /* 0x0000000416167981 */ /* 0x000ee2000c2e1900 */
[----:B-1----:R-:W1:Y:S01]  /*0560*/  LDC.64 R18, c[0x0][0x230] ;  /* 0x00008c00ff127b82 */ /* 0x002e620000000a00 */
[----:B------:R-:W-:-:S04]  /*0570*/  IMAD.WIDE R14, R20, 0x4, R4 ;  /* 0x00000004140e7825 */ /* 0x000fc800078e0204 */
[C---:B------:R-:W-:Y:S01]  /*0580*/  IMAD.WIDE R4, R25.reuse, 0x8, R8 ;  /* 0x0000000819047825 */ /* 0x040fe200078e0208 */
[----:B------:R-:W-:Y:S01]  /*0590*/  SHF.R.U32.HI R8, RZ, 0x1b, R7 ;  /* 0x0000001bff087819 */ /* 0x000fe20000011607 */
[----:B------:R-:W3:Y:S04]  /*05a0*/  LDG.E.EL R9, desc[UR4][R14.64] ;  /* 0x000000040e097981 */ /* 0x000ee8000c2e1900 */
[----:B------:R4:W5:Y:S01]  /*05b0*/  LDG.E.EL R23, desc[UR4][R12.64] ;  /* 0x000000040c177981 */ /* 0x000962000c2e1900 */
[----:B------:R-:W-:Y:S01]  /*05c0*/  LOP3.LUT R8, R8, 0x10, RZ, 0xc0, !PT ;  /* 0x0000001008087812 */ /* 0x000fe200078ec0ff */
[----:B----4-:R-:W-:Y:S01]  /*05d0*/  IMAD.WIDE R12, R25, 0x8, R26 ;  /* 0x00000008190c7825 */ /* 0x010fe200078e021a */
[----:B------:R-:W-:-:S04]  /*05e0*/  LEA R25, P0, R6, UR6, 0x2 ;  /* 0x0000000606197c11 */ /* 0x000fc8000f8010ff */
[----:B------:R-:W-:Y:S02]  /*05f0*/  LEA.HI.X R7, R6, UR7, R7, 0x2, P0 ;  /* 0x0000000706077c11 */ /* 0x000fe400080f1407 */
[----:B------:R-:W-:Y:S01]  /*0600*/  IADD3 R14, P0, P1, R10, R25, R8 ;  /* 0x000000190a0e7210 */ /* 0x000fe2000791e008 */
[----:B------:R-:W-:-:S03]  /*0610*/  IMAD.WIDE R28, R21, 0x4, R28 ;  /* 0x00000004151c7825 */ /* 0x000fc600078e021c */
[----:B------:R-:W-:Y:S01]  /*0620*/  IADD3.X R15, R11, R7, RZ, P0, P1 ;  /* 0x000000070b0f7210 */ /* 0x000fe200007e24ff */
[----:B------:R-:W-:Y:S02]  /*0630*/  IMAD.WIDE R30, R21, 0x4, R30 ;  /* 0x00000004151e7825 */ /* 0x000fe400078e021e */
[----:B------:R-:W4:Y:S02]  /*0640*/  LDG.E.EL R28, desc[UR4][R28.64] ;  /* 0x000000041c1c7981 */ /* 0x000f24000c2e1900 */
[----:B-1----:R-:W-:-:S04]  /*0650*/  IMAD.WIDE R18, R16, 0x4, R18 ;  /* 0x0000000410127825 */ /* 0x002fc800078e0212 */
[----:B------:R-:W-:Y:S01]  /*0660*/  IMAD.WIDE R14, R21, 0x4, R14 ;  /* 0x00000004150e7825 */ /* 0x000fe200078e020e */
[----:B------:R-:W-:Y:S01]  /*0670*/  IADD3 R6, P0, P1, R2, R25, R8 ;  /* 0x0000001902067210 */ /* 0x000fe2000791e008 */
[----:B------:R-:W2:Y:S04]  /*0680*/  LDG.E.EL.128 R16, desc[UR4][R18.64] ;  /* 0x0000000412107981 */ /* 0x000ea8000c2e1d00 */
[----:B------:R-:W4:Y:S04]  /*0690*/  LDG.E.EL R29, desc[UR4][R30.64] ;  /* 0x000000041e1d7981 */ /* 0x000f28000c2e1900 */
[----:B------:R-:W2:Y:S01]  /*06a0*/  LDG.E.EL R25, desc[UR4][R14.64] ;  /* 0x000000040e197981 */ /* 0x000ea2000c2e1900 */
[----:B------:R-:W-:-:S03]  /*06b0*/  IADD3.X R7, R0, R7, RZ, P0, P1 ;  /* 0x0000000700077210 */ /* 0x000fc600007e24ff */
[----:B------:R-:W5:Y:S01]  /*06c0*/  LDG.E.EL.128 R12, desc[UR4][R12.64] ;  /* 0x000000040c0c7981 */ /* 0x000f62000c2e1d00 */
[----:B------:R-:W-:-:S05]  /*06d0*/  IMAD.WIDE R6, R20, 0x4, R6 ;  /* 0x0000000414067825 */ /* 0x000fca00078e0206 */
[----:B------:R-:W5:Y:S04]  /*06e0*/  LDG.E.EL R26, desc[UR4][R6.64] ;  /* 0x00000004061a7981 */ /* 0x000f68000c2e1900 */
[----:B------:R-:W5:Y:S01]  /*06f0*/  LDG.E.EL.128 R4, desc[UR4][R4.64] ;  /* 0x0000000404047981 */ /* 0x000f62000c2e1d00 */
[----:B---3--:R-:W-:Y:S01]  /*0700*/  FADD R9, -R22, R9 ;  /* 0x0000000916097221 */ /* 0x008fe20000000100 */
[----:B----4-:R-:W-:-:S04]  /*0710*/  FADD R29, -R28, R29 ;  /* 0x0000001d1c1d7221 */ /* 0x010fc80000000100 */
[C---:B--2---:R-:W-:Y:S01]  /*0720*/  FFMA R8, R16.reuse, R29, R28 ;  /* 0x0000001d10087223 */ /* 0x044fe2000000001c */
[----:B------:R-:W-:Y:S01]  /*0730*/  FFMA R16, R16, R9, R22 ;  /* 0x0000000910107223 */ /* 0x000fe20000000016 */
[--C-:B-----5:R-:W-:Y:S02]  /*0740*/  SHF.R.U32.HI R29, RZ, 0x1b, R13.reuse ;  /* 0x0000001bff1d7819 */ /* 0x120fe4000001160d */
[C---:B------:R-:W-:Y:S02]  /*0750*/  LEA R28, P0, R12.reuse, UR6, 0x2 ;  /* 0x000000060c1c7c11 */ /* 0x040fe4000f8010ff */
[----:B------:R-:W-:Y:S02]  /*0760*/  LOP3.LUT R29, R29, 0x10, RZ, 0xc0, !PT ;  /* 0x000000101d1d7812 */ /* 0x000fe400078ec0ff */
[----:B------:R-:W-:Y:S02]  /*0770*/  LEA.HI.X R9, R12, UR7, R13, 0x2, P0 ;  /* 0x000000070c097c11 */ /* 0x000fe400080f140d */
[----:B------:R-:W-:-:S02]  /*0780*/  IADD3 R12, P0, P1, R10, R28, R29 ;  /* 0x0000001c0a0c7210 */ /* 0x000fc4000791e01d */
[----:B------:R-:W-:Y:S02]  /*0790*/  IADD3 R28, P2, P3, R2, R28, R29 ;  /* 0x0000001c021c7210 */ /* 0x000fe40007b5e01d */
[-C--:B------:R-:W-:Y:S02]  /*07a0*/  IADD3.X R13, R11, R9.reuse, RZ, P0, P1 ;  /* 0x000000090b0d7210 */ /* 0x080fe400007e24ff */
[----:B------:R-:W-:Y:S01]  /*07b0*/  IADD3.X R29, R0, R9, RZ, P2, P3 ;  /* 0x00000009001d7210 */ /* 0x000fe200017e64ff */
[----:B------:R-:W-:Y:S01]  /*07c0*/  FADD R9, -R24, R25 ;  /* 0x0000001918097221 */ /* 0x000fe20000000100 */
[----:B------:R-:W-:Y:S01]  /*07d0*/  FADD R26, -R23, R26 ;  /* 0x0000001a171a7221 */ /* 0x000fe20000000100 */
[----:B------:R-:W-:Y:S02]  /*07e0*/  SHF.R.U32.HI R25, RZ, 0x1b, R15 ;  /* 0x0000001bff197819 */ /* 0x000fe4000001160f */
[C---:B------:R-:W-:Y:S01]  /*07f0*/  FFMA R9, R17.reuse, R9, R24 ;  /* 0x0000000911097223 */ /* 0x040fe20000000018 */
[----:B------:R-:W-:Y:S01]  /*0800*/  SHF.R.U32.HI R22, RZ, 0x1b, R5 ;  /* 0x0000001bff167819 */ /* 0x000fe20000011605 */
[----:B------:R-:W-:Y:S01]  /*0810*/  FFMA R17, R17, R26, R23 ;  /* 0x0000001a11117223 */ /* 0x000fe20000000017 */
[----:B------:R-:W-:-:S02]  /*0820*/  LEA R24, P1, R4, UR6, 0x2 ;  /* 0x0000000604187c11 */ /* 0x000fc4000f8210ff */
[----:B------:R-:W-:Y:S02]  /*0830*/  LEA R23, P0, R14, UR6, 0x2 ;  /* 0x000000060e177c11 */ /* 0x000fe4000f8010ff */
[----:B------:R-:W-:Y:S02]  /*0840*/  LOP3.LUT R25, R25, 0x10, RZ, 0xc0, !PT ;  /* 0x0000001019197812 */ /* 0x000fe400078ec0ff */
[----:B------:R-:W-:Y:S02]  /*0850*/  LOP3.LUT R22, R22, 0x10, RZ, 0xc0, !PT ;  /* 0x0000001016167812 */ /* 0x000fe400078ec0ff */
[----:B------:R-:W-:Y:S02]  /*0860*/  LEA.HI.X R27, R4, UR7, R5, 0x2, P1 ;  /* 0x00000007041b7c11 */ /* 0x000fe400088f1405 */
[----:B------:R-:W-:Y:S02]  /*0870*/  LEA.HI.X R26, R14, UR7, R15, 0x2, P0 ;  /* 0x000000070e1a7c11 */ /* 0x000fe400080f140f */
[----:B------:R-:W-:-:S02]  /*0880*/  IADD3 R4, P2, P3, R10, R23, R25 ;  /* 0x000000170a047210 */ /* 0x000fc40007b5e019 */
[----:B------:R-:W-:Y:S02]  /*0890*/  IADD3 R14, P4, P5, R10, R24, R22 ;  /* 0x000000180a0e7210 */ /* 0x000fe40007d9e016 */
[C---:B------:R-:W-:Y:S02]  /*08a0*/  IADD3.X R5, R11.reuse, R26, RZ, P2, P3 ;  /* 0x0000001a0b057210 */ /* 0x040fe400017e64ff */
[----:B------:R-:W-:Y:S01]  /*08b0*/  IADD3.X R15, R11, R27, RZ, P4, P5 ;  /* 0x0000001b0b0f7210 */ /* 0x000fe200027ea4ff */
[----:B------:R-:W-:Y:S01]  /*08c0*/  IMAD.WIDE R4, R21, 0x4, R4 ;  /* 0x0000000415047825 */ /* 0x000fe200078e0204 */
[----:B------:R-:W-:-:S03]  /*08d0*/  IADD3 R22, P0, P1, R2, R24, R22 ;  /* 0x0000001802167210 */ /* 0x000fc6000791e016 */
[C---:B------:R-:W-:Y:S01]  /*08e0*/  IMAD.WIDE R14, R21.reuse, 0x4, R14 ;  /* 0x00000004150e7825 */ /* 0x040fe200078e020e */
[----:B------:R-:W-:Y:S01]  /*08f0*/  SHF.R.U32.HI R24, RZ, 0x1b, R7 ;  /* 0x0000001bff187819 */ /* 0x000fe20000011607 */
[----:B------:R-:W2:Y:S02]  /*0900*/  LDG.E.EL R4, desc[UR4][R4.64] ;  /* 0x0000000404047981 */ /* 0x000ea4000c2e1900 */
[----:B------:R-:W-:-:S04]  /*0910*/  IMAD.WIDE R12, R21, 0x4, R12 ;  /* 0x00000004150c7825 */ /* 0x000fc800078e020c */
[----:B------:R-:W-:Y:S02]  /*0920*/  IMAD.WIDE R28, R20, 0x4, R28 ;  /* 0x00000004141c7825 */ /* 0x000fe400078e021c */
[----:B------:R-:W3:Y:S04]  /*0930*/  LDG.E.EL R12, desc[UR4][R12.64] ;  /* 0x000000040c0c7981 */ /* 0x000ee8000c2e1900 */
[----:B------:R1:W3:Y:S04]  /*0940*/  LDG.E.EL R5, desc[UR4][R14.64] ;  /* 0x000000040e057981 */ /* 0x0002e8000c2e1900 */
[----:B------:R4:W5:Y:S01]  /*0950*/  LDG.E.EL R13, desc[UR4][R28.64] ;  /* 0x000000041c0d7981 */ /* 0x000962000c2e1900 */
[----:B-1----:R-:W-:-:S02]  /*0960*/  LOP3.LUT R15, R24, 0x10, RZ, 0xc0, !PT ;  /* 0x00000010180f7812 */ /* 0x002fc400078ec0ff */
[----:B------:R-:W-:-:S04]  /*0970*/  LEA R14, P2, R6, UR6, 0x2 ;  /* 0x00000006060e7c11 */ /* 0x000fc8000f8410ff */
[----:B------:R-:W-:Y:S02]  /*0980*/  LEA.HI.X R6, R6, UR7, R7, 0x2, P2 ;  /* 0x0000000706067c11 */ /* 0x000fe400090f1407 */
[----:B------:R-:W-:Y:S02]  /*0990*/  IADD3 R10, P4, P5, R10, R14, R15 ;  /* 0x0000000e0a0a7210 */ /* 0x000fe40007d9e00f */
[C---:B------:R-:W-:Y:S02]  /*09a0*/  IADD3 R24, P2, P3, R2.reuse, R23, R25 ;  /* 0x0000001702187210 */ /* 0x040fe40007b5e019 */
[----:B------:R-:W-:Y:S02]  /*09b0*/  IADD3.X R11, R11, R6, RZ, P4, P5 ;  /* 0x000000060b0b7210 */ /* 0x000fe400027ea4ff */
[----:B----4-:R-:W-:Y:S02]  /*09c0*/  IADD3 R28, P4, P5, R2, R14, R15 ;  /* 0x0000000e021c7210 */ /* 0x010fe40007d9e00f */
[----:B------:R-:W-:-:S02]  /*09d0*/  IADD3.X R25, R0, R26, RZ, P2, P3 ;  /* 0x0000001a00197210 */ /* 0x000fc400017e64ff */
[C---:B------:R-:W-:Y:S02]  /*09e0*/  IADD3.X R23, R0.reuse, R27, RZ, P0, P1 ;  /* 0x0000001b00177210 */ /* 0x040fe400007e24ff */
[----:B------:R-:W-:Y:S01]  /*09f0*/  IADD3.X R29, R0, R6, RZ, P4, P5 ;  /* 0x00000006001d7210 */ /* 0x000fe200027ea4ff */
[----:B------:R-:W-:Y:S02]  /*0a00*/  IMAD.WIDE R6, R21, 0x4, R10 ;  /* 0x0000000415067825 */ /* 0x000fe400078e020a */
[----:B------:R-:W1:Y:S02]  /*0a10*/  LDC.64 R10, c[0x0][0x238] ;  /* 0x00008e00ff0a7b82 */ /* 0x000e640000000a00 */
[C---:B------:R-:W-:Y:S02]  /*0a20*/  IMAD.WIDE R24, R20.reuse, 0x4, R24 ;  /* 0x0000000414187825 */ /* 0x040fe400078e0218 */
[----:B------:R-:W2:Y:S02]  /*0a30*/  LDG.E.EL R7, desc[UR4][R6.64] ;  /* 0x0000000406077981 */ /* 0x000ea4000c2e1900 */
[----:B------:R-:W-:-:S02]  /*0a40*/  IMAD.WIDE R22, R20, 0x4, R22 ;  /* 0x0000000414167825 */ /* 0x000fc400078e0216 */
[----:B------:R-:W4:Y:S02]  /*0a50*/  LDG.E.EL R24, desc[UR4][R24.64] ;  /* 0x0000000418187981 */ /* 0x000f24000c2e1900 */
[----:B------:R-:W-:Y:S02]  /*0a60*/  IMAD.WIDE R28, R20, 0x4, R28 ;  /* 0x00000004141c7825 */ /* 0x000fe400078e021c */
[----:B------:R-:W5:Y:S04]  /*0a70*/  LDG.E.EL R22, desc[UR4][R22.64] ;  /* 0x0000000416167981 */ /* 0x000f68000c2e1900 */
[----:B------:R-:W4:Y:S01]  /*0a80*/  LDG.E.EL R29, desc[UR4][R28.64] ;  /* 0x000000041c1d7981 */ /* 0x000f22000c2e1900 */
[----:B-1----:R-:W-:-:S04]  /*0a90*/  IMAD.WIDE R2, R3, 0x4, R10 ;  /* 0x0000000403027825 */ /* 0x002fc800078e020a */
[----:B---3--:R-:W-:-:S04]  /*0aa0*/  FADD R5, -R12, R5 ;  /* 0x000000050c057221 */ /* 0x008fc80000000100 */
[----:B------:R-:W-:Y:S01]  /*0ab0*/  FFMA R10, R18, R5, R12 ;  /* 0x00000005120a7223 */ /* 0x000fe2000000000c */
[----:B--2---:R-:W-:-:S04]  /*0ac0*/  FADD R11, -R4, R7 ;  /* 0x00000007040b7221 */ /* 0x004fc80000000100 */
[----:B------:R-:W-:Y:S01]  /*0ad0*/  FFMA R11, R19, R11, R4 ;  /* 0x0000000b130b7223 */ /* 0x000fe20000000004 */
[----:B-----5:R-:W-:Y:S01]  /*0ae0*/  FADD R0, -R13, R22 ;  /* 0x000000160d007221 */ /* 0x020fe20000000100 */
[----:B----4-:R-:W-:-:S03]  /*0af0*/  FADD R15, -R24, R29 ;  /* 0x0000001d180f7221 */ /* 0x010fc60000000100 */
[----:B------:R-:W-:Y:S01]  /*0b00*/  FFMA R18, R18, R0, R13 ;  /* 0x0000000012127223 */ /* 0x000fe2000000000d */
[----:B------:R-:W-:Y:S01]  /*0b10*/  FFMA R19, R19, R15, R24 ;  /* 0x0000000f13137223 */ /* 0x000fe20000000018 */
[----:B------:R-:W-:Y:S04]  /*0b20*/  STG.E.128 desc[UR4][R2.64], R8 ;  /* 0x0000000802007986 */ /* 0x000fe8000c101d04 */
[----:B------:R-:W-:Y:S01]  /*0b30*/  STG.E.128 desc[UR4][R2.64+0x800], R16 ;  /* 0x0008001002007986 */ /* 0x000fe2000c101d04 */
[----:B------:R-:W-:Y:S05]  /*0b40*/  EXIT ;  /* 0x000000000000794d */ /* 0x000fea0003800000 */
.L_x_0:
[----:B------:R-:W-:-:S00]  /*0b50*/  BRA `(.L_x_0) ;  /* 0xfffffffc00fc7947 */ /* 0x000fc0000383ffff */
[----:B------:R-:W-:-:S00]  /*0b60*/  NOP ;  /* 0x0000000000007918 */ /* 0x000fc00000000000 */
        /* <DEDUP_REMOVED lines=9> */
.L_x_1:


//--------------------- .nv.constant0.triton_poi_fused__unsafe_index_add_mul_sub_29 --------------------------
	.section	.nv.constant0.triton_poi_fused__unsafe_index_add_mul_sub_29,"a",@progbits
	.sectionflags	@""
	.align	4
.nv.constant0.triton_poi_fused__unsafe_index_add_mul_sub_29:
	.zero		580
